//
// Generated by NVIDIA NVVM Compiler
//
// Compiler Build ID: CL-36424714
// Cuda compilation tools, release 13.0, V13.0.88
// Based on NVVM 20.0.0
//

.version 9.0
.target sm_100
.address_size 64

	// .globl	_Z7mat_mulPfmPKfmS1_mi
.extern .shared .align 16 .b8 data[];

.visible .entry _Z7mat_mulPfmPKfmS1_mi(
	.param .u64 .ptr .align 1 _Z7mat_mulPfmPKfmS1_mi_param_0,
	.param .u64 _Z7mat_mulPfmPKfmS1_mi_param_1,
	.param .u64 .ptr .align 1 _Z7mat_mulPfmPKfmS1_mi_param_2,
	.param .u64 _Z7mat_mulPfmPKfmS1_mi_param_3,
	.param .u64 .ptr .align 1 _Z7mat_mulPfmPKfmS1_mi_param_4,
	.param .u64 _Z7mat_mulPfmPKfmS1_mi_param_5,
	.param .u32 _Z7mat_mulPfmPKfmS1_mi_param_6
)
{
	.reg .pred 	%p<13>;
	.reg .b32 	%r<53>;
	.reg .b32 	%f<48>;
	.reg .b64 	%rd<65>;
	.reg .b64 	%fd<52>;

	ld.param.u64 	%rd12, [_Z7mat_mulPfmPKfmS1_mi_param_1];
	ld.param.u64 	%rd13, [_Z7mat_mulPfmPKfmS1_mi_param_2];
	ld.param.u64 	%rd14, [_Z7mat_mulPfmPKfmS1_mi_param_3];
	ld.param.u64 	%rd16, [_Z7mat_mulPfmPKfmS1_mi_param_4];
	ld.param.u64 	%rd15, [_Z7mat_mulPfmPKfmS1_mi_param_5];
	ld.param.u32 	%r21, [_Z7mat_mulPfmPKfmS1_mi_param_6];
	cvta.to.global.u64 	%rd1, %rd16;
	mov.u32 	%r47, %tid.x;
	mov.u32 	%r2, %ctaid.x;
	setp.ge.s32 	%p1, %r47, %r21;
	@%p1 bra 	$L__BB0_3;
	cvt.u64.u32 	%rd17, %r2;
	mul.lo.s64 	%rd2, %rd14, %rd17;
	mov.u32 	%r3, %ntid.x;
	cvta.to.global.u64 	%rd3, %rd13;
	mov.u32 	%r23, data;
	mov.u32 	%r46, %r47;
$L__BB0_2:
	cvt.s64.s32 	%rd18, %r46;
	add.s64 	%rd19, %rd2, %rd18;
	shl.b64 	%rd20, %rd19, 2;
	add.s64 	%rd21, %rd3, %rd20;
	ld.global.f32 	%f1, [%rd21];
	shl.b32 	%r22, %r46, 2;
	add.s32 	%r24, %r23, %r22;
	st.shared.f32 	[%r24], %f1;
	add.s32 	%r46, %r46, %r3;
	setp.lt.s32 	%p2, %r46, %r21;
	@%p2 bra 	$L__BB0_2;
$L__BB0_3:
	setp.ge.s32 	%p3, %r47, %r21;
	bar.sync 	0;
	@%p3 bra 	$L__BB0_17;
	cvt.u64.u32 	%rd22, %r2;
	mul.lo.s64 	%rd4, %rd12, %rd22;
	add.s32 	%r6, %r21, -1;
	and.b32  	%r7, %r21, 7;
	and.b32  	%r8, %r21, -8;
	neg.s32 	%r9, %r8;
	shl.b64 	%rd5, %rd15, 5;
	shl.b64 	%rd6, %rd15, 2;
$L__BB0_5:
	setp.lt.u32 	%p4, %r6, 7;
	cvt.s64.s32 	%rd7, %r47;
	mov.b32 	%r51, 0;
	mov.f64 	%fd51, 0d0000000000000000;
	@%p4 bra 	$L__BB0_8;
	shl.b64 	%rd23, %rd7, 2;
	add.s64 	%rd64, %rd1, %rd23;
	mov.u32 	%r27, data;
	add.s32 	%r48, %r27, 16;
	mov.f64 	%fd51, 0d0000000000000000;
	mov.u32 	%r49, %r9;
$L__BB0_7:
	.pragma "nounroll";
	ld.shared.v4.f32 	{%f2, %f3, %f4, %f5}, [%r48+-16];
	ld.global.f32 	%f6, [%rd64];
	mul.f32 	%f7, %f2, %f6;
	cvt.f64.f32 	%fd16, %f7;
	add.f64 	%fd17, %fd51, %fd16;
	add.s64 	%rd24, %rd64, %rd6;
	ld.global.f32 	%f8, [%rd24];
	mul.f32 	%f9, %f3, %f8;
	cvt.f64.f32 	%fd18, %f9;
	add.f64 	%fd19, %fd17, %fd18;
	add.s64 	%rd25, %rd24, %rd6;
	ld.global.f32 	%f10, [%rd25];
	mul.f32 	%f11, %f4, %f10;
	cvt.f64.f32 	%fd20, %f11;
	add.f64 	%fd21, %fd19, %fd20;
	add.s64 	%rd26, %rd25, %rd6;
	ld.global.f32 	%f12, [%rd26];
	mul.f32 	%f13, %f5, %f12;
	cvt.f64.f32 	%fd22, %f13;
	add.f64 	%fd23, %fd21, %fd22;
	ld.shared.v4.f32 	{%f14, %f15, %f16, %f17}, [%r48];
	add.s64 	%rd27, %rd26, %rd6;
	ld.global.f32 	%f18, [%rd27];
	mul.f32 	%f19, %f14, %f18;
	cvt.f64.f32 	%fd24, %f19;
	add.f64 	%fd25, %fd23, %fd24;
	add.s64 	%rd28, %rd27, %rd6;
	ld.global.f32 	%f20, [%rd28];
	mul.f32 	%f21, %f15, %f20;
	cvt.f64.f32 	%fd26, %f21;
	add.f64 	%fd27, %fd25, %fd26;
	add.s64 	%rd29, %rd28, %rd6;
	ld.global.f32 	%f22, [%rd29];
	mul.f32 	%f23, %f16, %f22;
	cvt.f64.f32 	%fd28, %f23;
	add.f64 	%fd29, %fd27, %fd28;
	add.s64 	%rd30, %rd29, %rd6;
	ld.global.f32 	%f24, [%rd30];
	mul.f32 	%f25, %f17, %f24;
	cvt.f64.f32 	%fd30, %f25;
	add.f64 	%fd51, %fd29, %fd30;
	add.s32 	%r49, %r49, 8;
	add.s64 	%rd64, %rd64, %rd5;
	add.s32 	%r48, %r48, 32;
	setp.ne.s32 	%p5, %r49, 0;
	mov.u32 	%r51, %r8;
	@%p5 bra 	$L__BB0_7;
$L__BB0_8:
	setp.eq.s32 	%p6, %r7, 0;
	@%p6 bra 	$L__BB0_16;
	add.s32 	%r28, %r7, -1;
	setp.lt.u32 	%p7, %r28, 3;
	@%p7 bra 	$L__BB0_11;
	shl.b32 	%r29, %r51, 2;
	mov.u32 	%r30, data;
	add.s32 	%r31, %r30, %r29;
	ld.shared.f32 	%f26, [%r31];
	cvt.u64.u32 	%rd31, %r51;
	mad.lo.s64 	%rd32, %rd15, %rd31, %rd7;
	shl.b64 	%rd33, %rd32, 2;
	add.s64 	%rd34, %rd1, %rd33;
	ld.global.f32 	%f27, [%rd34];
	mul.f32 	%f28, %f26, %f27;
	cvt.f64.f32 	%fd32, %f28;
	add.f64 	%fd33, %fd51, %fd32;
	add.s32 	%r32, %r51, 1;
	ld.shared.f32 	%f29, [%r31+4];
	cvt.u64.u32 	%rd35, %r32;
	mad.lo.s64 	%rd36, %rd15, %rd35, %rd7;
	shl.b64 	%rd37, %rd36, 2;
	add.s64 	%rd38, %rd1, %rd37;
	ld.global.f32 	%f30, [%rd38];
	mul.f32 	%f31, %f29, %f30;
	cvt.f64.f32 	%fd34, %f31;
	add.f64 	%fd35, %fd33, %fd34;
	add.s32 	%r33, %r51, 2;
	ld.shared.f32 	%f32, [%r31+8];
	cvt.u64.u32 	%rd39, %r33;
	mad.lo.s64 	%rd40, %rd15, %rd39, %rd7;
	shl.b64 	%rd41, %rd40, 2;
	add.s64 	%rd42, %rd1, %rd41;
	ld.global.f32 	%f33, [%rd42];
	mul.f32 	%f34, %f32, %f33;
	cvt.f64.f32 	%fd36, %f34;
	add.f64 	%fd37, %fd35, %fd36;
	add.s32 	%r34, %r51, 3;
	ld.shared.f32 	%f35, [%r31+12];
	cvt.u64.u32 	%rd43, %r34;
	mad.lo.s64 	%rd44, %rd15, %rd43, %rd7;
	shl.b64 	%rd45, %rd44, 2;
	add.s64 	%rd46, %rd1, %rd45;
	ld.global.f32 	%f36, [%rd46];
	mul.f32 	%f37, %f35, %f36;
	cvt.f64.f32 	%fd38, %f37;
	add.f64 	%fd51, %fd37, %fd38;
	add.s32 	%r51, %r51, 4;
$L__BB0_11:
	and.b32  	%r35, %r21, 3;
	setp.eq.s32 	%p8, %r35, 0;
	@%p8 bra 	$L__BB0_16;
	setp.eq.s32 	%p9, %r35, 1;
	@%p9 bra 	$L__BB0_14;
	shl.b32 	%r36, %r51, 2;
	mov.u32 	%r37, data;
	add.s32 	%r38, %r37, %r36;
	ld.shared.f32 	%f38, [%r38];
	cvt.u64.u32 	%rd47, %r51;
	mad.lo.s64 	%rd48, %rd15, %rd47, %rd7;
	shl.b64 	%rd49, %rd48, 2;
	add.s64 	%rd50, %rd1, %rd49;
	ld.global.f32 	%f39, [%rd50];
	mul.f32 	%f40, %f38, %f39;
	cvt.f64.f32 	%fd40, %f40;
	add.f64 	%fd41, %fd51, %fd40;
	add.s32 	%r39, %r51, 1;
	ld.shared.f32 	%f41, [%r38+4];
	cvt.u64.u32 	%rd51, %r39;
	mad.lo.s64 	%rd52, %rd15, %rd51, %rd7;
	shl.b64 	%rd53, %rd52, 2;
	add.s64 	%rd54, %rd1, %rd53;
	ld.global.f32 	%f42, [%rd54];
	mul.f32 	%f43, %f41, %f42;
	cvt.f64.f32 	%fd42, %f43;
	add.f64 	%fd51, %fd41, %fd42;
	add.s32 	%r51, %r51, 2;
$L__BB0_14:
	and.b32  	%r40, %r21, 1;
	setp.eq.b32 	%p10, %r40, 1;
	not.pred 	%p11, %p10;
	@%p11 bra 	$L__BB0_16;
	shl.b32 	%r41, %r51, 2;
	mov.u32 	%r42, data;
	add.s32 	%r43, %r42, %r41;
	ld.shared.f32 	%f44, [%r43];
	cvt.u64.u32 	%rd55, %r51;
	mad.lo.s64 	%rd56, %rd15, %rd55, %rd7;
	shl.b64 	%rd57, %rd56, 2;
	add.s64 	%rd58, %rd1, %rd57;
	ld.global.f32 	%f45, [%rd58];
	mul.f32 	%f46, %f44, %f45;
	cvt.f64.f32 	%fd43, %f46;
	add.f64 	%fd51, %fd51, %fd43;
$L__BB0_16:
	ld.param.u64 	%rd63, [_Z7mat_mulPfmPKfmS1_mi_param_0];
	cvt.u32.u64 	%r44, %rd7;
	cvt.rn.f32.f64 	%f47, %fd51;
	add.s64 	%rd59, %rd4, %rd7;
	cvta.to.global.u64 	%rd60, %rd63;
	shl.b64 	%rd61, %rd59, 2;
	add.s64 	%rd62, %rd60, %rd61;
	st.global.f32 	[%rd62], %f47;
	mov.u32 	%r45, %ntid.x;
	add.s32 	%r47, %r44, %r45;
	setp.lt.s32 	%p12, %r47, %r21;
	@%p12 bra 	$L__BB0_5;
$L__BB0_17:
	ret;

}


// ===== COMPILED SASS (sm_100) =====

	.target	sm_100

	.elftype	@"ET_EXEC"


//--------------------- .note.nv.tkinfo           --------------------------
	.section	.note.nv.tkinfo,"",@"SHT_NOTE"
	.sectionflags	@"SHF_NOTE_NV_TKINFO"
	.tkinfo
        /*0018*/ 	.word	0x00000002
        /*0030*/ 	.string	""
        /*0030*/ 	.string	"ptxas"
        /*0030*/ 	.string	"Cuda compilation tools, release 13.0, V13.0.88"
        /*0030*/ 	.string	"Build cuda_13.0.r13.0/compiler.36424714_0"
        /*0030*/ 	.string	"-arch sm_100 -m 64 "



//--------------------- .note.nv.cuinfo           --------------------------
	.section	.note.nv.cuinfo,"",@"SHT_NOTE"
	.sectionflags	@"SHF_NOTE_NV_CUINFO"
        /*0018*/ 	.short	0x0002
        /*001a*/ 	.short	0x0064
        /*001c*/ 	.short	0x0082
	.zero		2


//--------------------- .nv.info                  --------------------------
	.section	.nv.info,"",@"SHT_CUDA_INFO"
	.align	4


	//----- nvinfo : EIATTR_REGCOUNT
	.align		4
        /*0000*/ 	.byte	0x04, 0x2f
        /*0002*/ 	.short	(.L_1 - .L_0)
	.align		4
.L_0:
        /*0004*/ 	.word	index@(_Z7mat_mulPfmPKfmS1_mi)
        /*0008*/ 	.word	0x00000020


	//----- nvinfo : EIATTR_FRAME_SIZE
	.align		4
.L_1:
        /*000c*/ 	.byte	0x04, 0x11
        /*000e*/ 	.short	(.L_3 - .L_2)
	.align		4
.L_2:
        /*0010*/ 	.word	index@(_Z7mat_mulPfmPKfmS1_mi)
        /*0014*/ 	.word	0x00000000


	//----- nvinfo : EIATTR_MIN_STACK_SIZE
	.align		4
.L_3:
        /*0018*/ 	.byte	0x04, 0x12
        /*001a*/ 	.short	(.L_5 - .L_4)
	.align		4
.L_4:
        /*001c*/ 	.word	index@(_Z7mat_mulPfmPKfmS1_mi)
        /*0020*/ 	.word	0x00000000
.L_5:


//--------------------- .nv.compat                --------------------------
	.section	.nv.compat,"",@"SHT_CUDA_COMPAT_INFO"
	.align	4
        /*0000*/ 	.byte	0x02, 0x09, 0x00, 0x00, 0x02, 0x02, 0x01, 0x00, 0x02, 0x05, 0x05, 0x00, 0x03, 0x07, 0x01, 0x01
        /*0010*/ 	.byte	0x02, 0x03, 0x00, 0x00, 0x02, 0x06, 0x01, 0x00, 0x04, 0x0b, 0x08, 0x00, 0x01, 0x00, 0x00, 0x00
        /*0020*/ 	.byte	0x00, 0x00, 0x00, 0x00


//--------------------- .nv.info._Z7mat_mulPfmPKfmS1_mi --------------------------
	.section	.nv.info._Z7mat_mulPfmPKfmS1_mi,"",@"SHT_CUDA_INFO"
	.sectionflags	@""
	.align	4


	//----- nvinfo : EIATTR_CUDA_API_VERSION
	.align		4
        /*0000*/ 	.byte	0x04, 0x37
        /*0002*/ 	.short	(.L_7 - .L_6)
.L_6:
        /*0004*/ 	.word	0x00000082


	//----- nvinfo : EIATTR_KPARAM_INFO
	.align		4
.L_7:
        /*0008*/ 	.byte	0x04, 0x17
        /*000a*/ 	.short	(.L_9 - .L_8)
.L_8:
        /*000c*/ 	.word	0x00000000
        /*0010*/ 	.short	0x0006
        /*0012*/ 	.short	0x0030
        /*0014*/ 	.byte	0x00, 0xf0, 0x11, 0x00


	//----- nvinfo : EIATTR_KPARAM_INFO
	.align		4
.L_9:
        /*0018*/ 	.byte	0x04, 0x17
        /*001a*/ 	.short	(.L_11 - .L_10)
.L_10:
        /*001c*/ 	.word	0x00000000
        /*0020*/ 	.short	0x0005
        /*0022*/ 	.short	0x0028
        /*0024*/ 	.byte	0x00, 0xf0, 0x21, 0x00


	//----- nvinfo : EIATTR_KPARAM_INFO
	.align		4
.L_11:
        /*0028*/ 	.byte	0x04, 0x17
        /*002a*/ 	.short	(.L_13 - .L_12)
.L_12:
        /*002c*/ 	.word	0x00000000
        /*0030*/ 	.short	0x0004
        /*0032*/ 	.short	0x0020
        /*0034*/ 	.byte	0x00, 0xf5, 0x21, 0x00


	//----- nvinfo : EIATTR_KPARAM_INFO
	.align		4
.L_13:
        /*0038*/ 	.byte	0x04, 0x17
        /*003a*/ 	.short	(.L_15 - .L_14)
.L_14:
        /*003c*/ 	.word	0x00000000
        /*0040*/ 	.short	0x0003
        /*0042*/ 	.short	0x0018
        /*0044*/ 	.byte	0x00, 0xf0, 0x21, 0x00


	//----- nvinfo : EIATTR_KPARAM_INFO
	.align		4
.L_15:
        /*0048*/ 	.byte	0x04, 0x17
        /*004a*/ 	.short	(.L_17 - .L_16)
.L_16:
        /*004c*/ 	.word	0x00000000
        /*0050*/ 	.short	0x0002
        /*0052*/ 	.short	0x0010
        /*0054*/ 	.byte	0x00, 0xf5, 0x21, 0x00


	//----- nvinfo : EIATTR_KPARAM_INFO
	.align		4
.L_17:
        /*0058*/ 	.byte	0x04, 0x17
        /*005a*/ 	.short	(.L_19 - .L_18)
.L_18:
        /*005c*/ 	.word	0x00000000
        /*0060*/ 	.short	0x0001
        /*0062*/ 	.short	0x0008
        /*0064*/ 	.byte	0x00, 0xf0, 0x21, 0x00


	//----- nvinfo : EIATTR_KPARAM_INFO
	.align		4
.L_19:
        /*0068*/ 	.byte	0x04, 0x17
        /*006a*/ 	.short	(.L_21 - .L_20)
.L_20:
        /*006c*/ 	.word	0x00000000
        /*0070*/ 	.short	0x0000
        /*0072*/ 	.short	0x0000
        /*0074*/ 	.byte	0x00, 0xf5, 0x21, 0x00


	//----- nvinfo : EIATTR_SPARSE_MMA_MASK
	.align		4
.L_21:
        /*0078*/ 	.byte	0x03, 0x50
        /*007a*/ 	.short	0x0000


	//----- nvinfo : EIATTR_MAXREG_COUNT
	.align		4
        /*007c*/ 	.byte	0x03, 0x1b
        /*007e*/ 	.short	0x00ff


	//----- nvinfo : EIATTR_NUM_BARRIERS
	.align		4
        /*0080*/ 	.byte	0x02, 0x4c
        /*0082*/ 	.byte	0x01
	.zero		1


	//----- nvinfo : EIATTR_MERCURY_ISA_VERSION
	.align		4
        /*0084*/ 	.byte	0x03, 0x5f
        /*0086*/ 	.short	0x0101


	//----- nvinfo : EIATTR_VRC_CTA_INIT_COUNT
	.align		4
        /*0088*/ 	.byte	0x02, 0x4a
	.zero		1
	.zero		1


	//----- nvinfo : EIATTR_EXIT_INSTR_OFFSETS
	.align		4
        /*008c*/ 	.byte	0x04, 0x1c
        /*008e*/ 	.short	(.L_23 - .L_22)


	//   ....[0]....
.L_22:
        /*0090*/ 	.word	0x000001e0


	//   ....[1]....
        /*0094*/ 	.word	0x00000e20


	//----- nvinfo : EIATTR_CRS_STACK_SIZE
	.align		4
.L_23:
        /*0098*/ 	.byte	0x04, 0x1e
        /*009a*/ 	.short	(.L_25 - .L_24)
.L_24:
        /*009c*/ 	.word	0x00000000


	//----- nvinfo : EIATTR_CBANK_PARAM_SIZE
	.align		4
.L_25:
        /*00a0*/ 	.byte	0x03, 0x19
        /*00a2*/ 	.short	0x0034


	//----- nvinfo : EIATTR_PARAM_CBANK
	.align		4
        /*00a4*/ 	.byte	0x04, 0x0a
        /*00a6*/ 	.short	(.L_27 - .L_26)
	.align		4
.L_26:
        /*00a8*/ 	.word	index@(.nv.constant0._Z7mat_mulPfmPKfmS1_mi)
        /*00ac*/ 	.short	0x0380
        /*00ae*/ 	.short	0x0034


	//----- nvinfo : EIATTR_SW_WAR
	.align		4
.L_27:
        /*00b0*/ 	.byte	0x04, 0x36
        /*00b2*/ 	.short	(.L_29 - .L_28)
.L_28:
        /*00b4*/ 	.word	0x00000008
.L_29:


//--------------------- .nv.callgraph             --------------------------
	.section	.nv.callgraph,"",@"SHT_CUDA_CALLGRAPH"
	.align	4
	.sectionentsize	8
	.align		4
        /*0000*/ 	.word	0x00000000
	.align		4
        /*0004*/ 	.word	0xffffffff
	.align		4
        /*0008*/ 	.word	0x00000000
	.align		4
        /*000c*/ 	.word	0xfffffffe
	.align		4
        /*0010*/ 	.word	0x00000000
	.align		4
        /*0014*/ 	.word	0xfffffffd
	.align		4
        /*0018*/ 	.word	0x00000000
	.align		4
        /*001c*/ 	.word	0xfffffffc


//--------------------- .text._Z7mat_mulPfmPKfmS1_mi --------------------------
	.section	.text._Z7mat_mulPfmPKfmS1_mi,"ax",@progbits
	.align	128
        .global         _Z7mat_mulPfmPKfmS1_mi
        .type           _Z7mat_mulPfmPKfmS1_mi,@function
        .size           _Z7mat_mulPfmPKfmS1_mi,(.L_x_10 - _Z7mat_mulPfmPKfmS1_mi)
        .other          _Z7mat_mulPfmPKfmS1_mi,@"STO_CUDA_ENTRY STV_DEFAULT"
_Z7mat_mulPfmPKfmS1_mi:
.text._Z7mat_mulPfmPKfmS1_mi:
[----:B------:R-:W-:Y:S01]  /*0000*/  LDC R1, c[0x0][0x37c] ;  /* 0x0000df00ff017b82 */ /* 0x000fe20000000800 */
[----:B------:R-:W0:Y:S01]  /*0010*/  S2R R0, SR_TID.X ;  /* 0x0000000000007919 */ /* 0x000e220000002100 */
[----:B------:R-:W0:Y:S06]  /*0020*/  LDCU UR4, c[0x0][0x3b0] ;  /* 0x00007600ff0477ac */ /* 0x000e2c0008000800 */
[----:B------:R-:W1:Y:S01]  /*0030*/  S2UR UR12, SR_CTAID.X ;  /* 0x00000000000c79c3 */ /* 0x000e620000002500 */
[----:B------:R-:W-:Y:S01]  /*0040*/  BSSY.RECONVERGENT B0, `(.L_x_0) ;  /* 0x0000018000007945 */ /* 0x000fe20003800200 */
[----:B------:R-:W2:Y:S01]  /*0050*/  LDCU.64 UR10, c[0x0][0x358] ;  /* 0x00006b00ff0a77ac */ /* 0x000ea20008000a00 */
[----:B0-----:R-:W-:-:S02]  /*0060*/  ISETP.GE.AND P1, PT, R0, UR4, PT ;  /* 0x0000000400007c0c */ /* 0x001fc4000bf26270 */
[----:B------:R-:W-:-:S11]  /*0070*/  ISETP.GE.AND P0, PT, R0, UR4, PT ;  /* 0x0000000400007c0c */ /* 0x000fd6000bf06270 */
[----:B-12---:R-:W-:Y:S05]  /*0080*/  @P1 BRA `(.L_x_1) ;  /* 0x00000000004c1947 */ /* 0x006fea0003800000 */
[----:B------:R-:W0:Y:S01]  /*0090*/  S2R R3, SR_CgaCtaId ;  /* 0x0000000000037919 */ /* 0x000e220000008800 */
[----:B------:R-:W1:Y:S01]  /*00a0*/  LDC R8, c[0x0][0x360] ;  /* 0x0000d800ff087b82 */ /* 0x000e620000000800 */
[----:B------:R-:W-:Y:S01]  /*00b0*/  MOV R2, 0x400 ;  /* 0x0000040000027802 */ /* 0x000fe20000000f00 */
[----:B------:R-:W-:-:S06]  /*00c0*/  IMAD.MOV.U32 R7, RZ, RZ, R0 ;  /* 0x000000ffff077224 */ /* 0x000fcc00078e0000 */
[----:B------:R-:W2:Y:S08]  /*00d0*/  LDC.64 R12, c[0x0][0x390] ;  /* 0x0000e400ff0c7b82 */ /* 0x000eb00000000a00 */
[----:B------:R-:W3:Y:S01]  /*00e0*/  LDC.64 R10, c[0x0][0x398] ;  /* 0x0000e600ff0a7b82 */ /* 0x000ee20000000a00 */
[----:B0-----:R-:W-:-:S07]  /*00f0*/  LEA R6, R3, R2, 0x18 ;  /* 0x0000000203067211 */ /* 0x001fce00078ec0ff */
.L_x_2:
[--C-:B0-----:R-:W-:Y:S01]  /*0100*/  SHF.R.S32.HI R3, RZ, 0x1f, R7.reuse ;  /* 0x0000001fff037819 */ /* 0x101fe20000011407 */
[----:B------:R-:W-:-:S04]  /*0110*/  IMAD.MOV.U32 R2, RZ, RZ, R7 ;  /* 0x000000ffff027224 */ /* 0x000fc800078e0007 */
[----:B---3--:R-:W-:-:S04]  /*0120*/  IMAD.WIDE.U32 R2, R10, UR12, R2 ;  /* 0x0000000c0a027c25 */ /* 0x008fc8000f8e0002 */
[----:B------:R-:W-:Y:S01]  /*0130*/  IMAD R3, R11, UR12, R3 ;  /* 0x0000000c0b037c24 */ /* 0x000fe2000f8e0203 */
[----:B--2---:R-:W-:-:S04]  /*0140*/  LEA R4, P1, R2, R12, 0x2 ;  /* 0x0000000c02047211 */ /* 0x004fc800078210ff */
[----:B------:R-:W-:-:S05]  /*0150*/  LEA.HI.X R5, R2, R13, R3, 0x2, P1 ;  /* 0x0000000d02057211 */ /* 0x000fca00008f1403 */
[----:B------:R-:W2:Y:S01]  /*0160*/  LDG.E R4, desc[UR10][R4.64] ;  /* 0x0000000a04047981 */ /* 0x000ea2000c1e1900 */
[----:B------:R-:W-:Y:S01]  /*0170*/  LEA R3, R7, R6, 0x2 ;  /* 0x0000000607037211 */ /* 0x000fe200078e10ff */
[----:B-1----:R-:W-:-:S05]  /*0180*/  IMAD.IADD R7, R8, 0x1, R7 ;  /* 0x0000000108077824 */ /* 0x002fca00078e0207 */
[----:B------:R-:W-:Y:S01]  /*0190*/  ISETP.GE.AND P1, PT, R7, UR4, PT ;  /* 0x0000000407007c0c */ /* 0x000fe2000bf26270 */
[----:B--2---:R0:W-:-:S12]  /*01a0*/  STS [R3], R4 ;  /* 0x0000000403007388 */ /* 0x0041d80000000800 */
[----:B------:R-:W-:Y:S05]  /*01b0*/  @!P1 BRA `(.L_x_2) ;  /* 0xfffffffc00d09947 */ /* 0x000fea000383ffff */
.L_x_1:
[----:B------:R-:W-:Y:S05]  /*01c0*/  BSYNC.RECONVERGENT B0 ;  /* 0x0000000000007941 */ /* 0x000fea0003800200 */
.L_x_0:
[----:B------:R-:W-:Y:S06]  /*01d0*/  BAR.SYNC.DEFER_BLOCKING 0x0 ;  /* 0x0000000000007b1d */ /* 0x000fec0000010000 */
[----:B------:R-:W-:Y:S05]  /*01e0*/  @P0 EXIT ;  /* 0x000000000000094d */ /* 0x000fea0003800000 */
[----:B------:R-:W1:Y:S01]  /*01f0*/  LDC.64 R18, c[0x0][0x3a8] ;  /* 0x0000ea00ff127b82 */ /* 0x000e620000000a00 */
[----:B------:R-:W-:Y:S02]  /*0200*/  ULOP3.LUT UR8, UR4, 0xfffffff8, URZ, 0xc0, !UPT ;  /* 0xfffffff804087892 */ /* 0x000fe4000f8ec0ff */
[----:B------:R-:W-:Y:S02]  /*0210*/  UIADD3 UR5, UPT, UPT, UR4, -0x1, URZ ;  /* 0xffffffff04057890 */ /* 0x000fe4000fffe0ff */
[----:B------:R-:W-:Y:S02]  /*0220*/  ULOP3.LUT UR4, UR4, 0x7, URZ, 0xc0, !UPT ;  /* 0x0000000704047892 */ /* 0x000fe4000f8ec0ff */
[----:B------:R-:W-:Y:S02]  /*0230*/  UIADD3 UR13, UPT, UPT, -UR8, URZ, URZ ;  /* 0x000000ff080d7290 */ /* 0x000fe4000fffe1ff */
[----:B------:R-:W-:Y:S01]  /*0240*/  UISETP.GE.U32.AND UP0, UPT, UR5, 0x7, UPT ;  /* 0x000000070500788c */ /* 0x000fe2000bf06070 */
[C-C-:B-1----:R-:W-:Y:S01]  /*0250*/  SHF.L.U64.HI R2, R18.reuse, 0x5, R19.reuse ;  /* 0x0000000512027819 */ /* 0x142fe20000010213 */
[C---:B0-----:R-:W-:Y:S01]  /*0260*/  IMAD.SHL.U32 R4, R18.reuse, 0x4, RZ ;  /* 0x0000000412047824 */ /* 0x041fe200078e00ff */
[----:B------:R-:W-:-:S08]  /*0270*/  SHF.L.U64.HI R3, R18, 0x2, R19 ;  /* 0x0000000212037819 */ /* 0x000fd00000010213 */
.L_x_8:
[----:B------:R-:W-:Y:S01]  /*0280*/  HFMA2 R17, -RZ, RZ, 0, 0 ;  /* 0x00000000ff117431 */ /* 0x000fe200000001ff */
[----:B------:R-:W-:Y:S02]  /*0290*/  SHF.R.S32.HI R5, RZ, 0x1f, R0 ;  /* 0x0000001fff057819 */ /* 0x000fe40000011400 */
[----:B0-----:R-:W-:Y:S01]  /*02a0*/  CS2R R14, SRZ ;  /* 0x00000000000e7805 */ /* 0x001fe2000001ff00 */
[----:B------:R-:W-:Y:S06]  /*02b0*/  BRA.U !UP0, `(.L_x_3) ;  /* 0x00000005080c7547 */ /* 0x000fec000b800000 */
[----:B------:R-:W0:Y:S01]  /*02c0*/  S2UR UR6, SR_CgaCtaId ;  /* 0x00000000000679c3 */ /* 0x000e220000008800 */
[----:B------:R-:W1:Y:S01]  /*02d0*/  LDCU.64 UR14, c[0x0][0x3a0] ;  /* 0x00007400ff0e77ac */ /* 0x000e620008000a00 */
[----:B------:R-:W-:Y:S01]  /*02e0*/  IMAD.U32 R17, RZ, RZ, UR13 ;  /* 0x0000000dff117e24 */ /* 0x000fe2000f8e00ff */
[----:B------:R-:W-:Y:S01]  /*02f0*/  CS2R R14, SRZ ;  /* 0x00000000000e7805 */ /* 0x000fe2000001ff00 */
[----:B------:R-:W-:Y:S01]  /*0300*/  UMOV UR5, 0x400 ;  /* 0x0000040000057882 */ /* 0x000fe20000000000 */
[----:B-1----:R-:W-:-:S04]  /*0310*/  LEA R7, P0, R0, UR14, 0x2 ;  /* 0x0000000e00077c11 */ /* 0x002fc8000f8010ff */
[----:B------:R-:W-:Y:S01]  /*0320*/  LEA.HI.X R16, R0, UR15, R5, 0x2, P0 ;  /* 0x0000000f00107c11 */ /* 0x000fe200080f1405 */
[----:B0-----:R-:W-:-:S04]  /*0330*/  ULEA UR5, UR6, UR5, 0x18 ;  /* 0x0000000506057291 */ /* 0x001fc8000f8ec0ff */
[----:B------:R-:W-:-:S06]  /*0340*/  UIADD3 UR5, UPT, UPT, UR5, 0x10, URZ ;  /* 0x0000001005057890 */ /* 0x000fcc000fffe0ff */
[----:B------:R-:W-:-:S07]  /*0350*/  IMAD.U32 R6, RZ, RZ, UR5 ;  /* 0x00000005ff067e24 */ /* 0x000fce000f8e00ff */
.L_x_4:
[----:B------:R-:W-:Y:S01]  /*0360*/  IMAD.MOV.U32 R13, RZ, RZ, R16 ;  /* 0x000000ffff0d7224 */ /* 0x000fe200078e0010 */
[----:B------:R-:W-:Y:S02]  /*0370*/  MOV R12, R7 ;  /* 0x00000007000c7202 */ /* 0x000fe40000000f00 */
[----:B------:R-:W-:-:S03]  /*0380*/  IADD3 R28, P0, PT, R7, R4, RZ ;  /* 0x00000004071c7210 */ /* 0x000fc60007f1e0ff */
[----:B------:R-:W2:Y:S02]  /*0390*/  LDG.E R13, desc[UR10][R12.64] ;  /* 0x0000000a0c0d7981 */ /* 0x000ea4000c1e1900 */
[----:B------:R-:W-:-:S05]  /*03a0*/  IMAD.X R29, R16, 0x1, R3, P0 ;  /* 0x00000001101d7824 */ /* 0x000fca00000e0603 */
[----:B------:R0:W3:Y:S01]  /*03b0*/  LDG.E R20, desc[UR10][R28.64] ;  /* 0x0000000a1c147981 */ /* 0x0000e2000c1e1900 */
[----:B------:R-:W-:-:S04]  /*03c0*/  IADD3 R26, P0, PT, R28, R4, RZ ;  /* 0x000000041c1a7210 */ /* 0x000fc80007f1e0ff */
[----:B------:R-:W-:Y:S02]  /*03d0*/  IADD3.X R27, PT, PT, R29, R3, RZ, P0, !PT ;  /* 0x000000031d1b7210 */ /* 0x000fe400007fe4ff */
[----:B------:R-:W-:-:S03]  /*03e0*/  IADD3 R10, P0, PT, R26, R4, RZ ;  /* 0x000000041a0a7210 */ /* 0x000fc60007f1e0ff */
[----:B------:R1:W4:Y:S02]  /*03f0*/  LDG.E R21, desc[UR10][R26.64] ;  /* 0x0000000a1a157981 */ /* 0x000324000c1e1900 */
[----:B------:R-:W-:Y:S01]  /*0400*/  IMAD.X R11, R27, 0x1, R3, P0 ;  /* 0x000000011b0b7824 */ /* 0x000fe200000e0603 */
[----:B------:R-:W-:-:S04]  /*0410*/  IADD3 R8, P0, PT, R10, R4, RZ ;  /* 0x000000040a087210 */ /* 0x000fc80007f1e0ff */
[----:B------:R-:W5:Y:S01]  /*0420*/  LDG.E R22, desc[UR10][R10.64] ;  /* 0x0000000a0a167981 */ /* 0x000f62000c1e1900 */
[----:B------:R-:W-:Y:S01]  /*0430*/  IMAD.X R9, R11, 0x1, R3, P0 ;  /* 0x000000010b097824 */ /* 0x000fe200000e0603 */
[----:B------:R-:W-:-:S04]  /*0440*/  IADD3 R24, P0, PT, R8, R4, RZ ;  /* 0x0000000408187210 */ /* 0x000fc80007f1e0ff */
[----:B------:R1:W5:Y:S01]  /*0450*/  LDG.E R19, desc[UR10][R8.64] ;  /* 0x0000000a08137981 */ /* 0x000362000c1e1900 */
[----:B------:R-:W-:Y:S02]  /*0460*/  IADD3.X R25, PT, PT, R9, R3, RZ, P0, !PT ;  /* 0x0000000309197210 */ /* 0x000fe400007fe4ff */
[----:B0-----:R-:W-:-:S03]  /*0470*/  IADD3 R28, P0, PT, R24, R4, RZ ;  /* 0x00000004181c7210 */ /* 0x001fc60007f1e0ff */
[----:B------:R2:W5:Y:S02]  /*0480*/  LDG.E R24, desc[UR10][R24.64] ;  /* 0x0000000a18187981 */ /* 0x000564000c1e1900 */
[--C-:B------:R-:W-:Y:S01]  /*0490*/  IMAD.X R29, R25, 0x1, R3.reuse, P0 ;  /* 0x00000001191d7824 */ /* 0x100fe200000e0603 */
[----:B-1----:R-:W-:Y:S01]  /*04a0*/  IADD3 R26, P0, PT, R28, R4, RZ ;  /* 0x000000041c1a7210 */ /* 0x002fe20007f1e0ff */
[----:B------:R-:W2:Y:S04]  /*04b0*/  LDS.128 R8, [R6+-0x10] ;  /* 0xfffff00006087984 */ /* 0x000ea80000000c00 */
[----:B------:R-:W5:Y:S01]  /*04c0*/  LDG.E R23, desc[UR10][R28.64] ;  /* 0x0000000a1c177981 */ /* 0x000f62000c1e1900 */
[----:B------:R-:W-:-:S05]  /*04d0*/  IMAD.X R27, R29, 0x1, R3, P0 ;  /* 0x000000011d1b7824 */ /* 0x000fca00000e0603 */
[----:B------:R3:W5:Y:S01]  /*04e0*/  LDG.E R26, desc[UR10][R26.64] ;  /* 0x0000000a1a1a7981 */ /* 0x000762000c1e1900 */
[----:B------:R-:W-:Y:S02]  /*04f0*/  IADD3 R17, PT, PT, R17, 0x8, RZ ;  /* 0x0000000811117810 */ /* 0x000fe40007ffe0ff */
[----:B------:R-:W-:Y:S02]  /*0500*/  LEA R7, P1, R18, R7, 0x5 ;  /* 0x0000000712077211 */ /* 0x000fe400078228ff */
[----:B------:R-:W-:-:S03]  /*0510*/  ISETP.NE.AND P0, PT, R17, RZ, PT ;  /* 0x000000ff1100720c */ /* 0x000fc60003f05270 */
[----:B------:R-:W-:Y:S02]  /*0520*/  IMAD.X R16, R16, 0x1, R2, P1 ;  /* 0x0000000110107824 */ /* 0x000fe400008e0602 */
[----:B--2---:R-:W-:-:S04]  /*0530*/  FMUL R25, R8, R13 ;  /* 0x0000000d08197220 */ /* 0x004fc80000400000 */
[----:B------:R-:W0:Y:S01]  /*0540*/  F2F.F64.F32 R12, R25 ;  /* 0x00000019000c7310 */ /* 0x000e220000201800 */
[----:B---3--:R-:W-:-:S07]  /*0550*/  FMUL R27, R9, R20 ;  /* 0x00000014091b7220 */ /* 0x008fce0000400000 */
[----:B------:R-:W1:Y:S01]  /*0560*/  F2F.F64.F32 R8, R27 ;  /* 0x0000001b00087310 */ /* 0x000e620000201800 */
[----:B----4-:R-:W-:Y:S01]  /*0570*/  FMUL R28, R10, R21 ;  /* 0x000000150a1c7220 */ /* 0x010fe20000400000 */
[----:B0-----:R-:W-:-:S06]  /*0580*/  DADD R12, R12, R14 ;  /* 0x000000000c0c7229 */ /* 0x001fcc000000000e */
[----:B------:R-:W0:Y:S01]  /*0590*/  F2F.F64.F32 R20, R28 ;  /* 0x0000001c00147310 */ /* 0x000e220000201800 */
[----:B-----5:R-:W-:Y:S01]  /*05a0*/  FMUL R22, R11, R22 ;  /* 0x000000160b167220 */ /* 0x020fe20000400000 */
[----:B-1----:R-:W-:Y:S02]  /*05b0*/  DADD R8, R12, R8 ;  /* 0x000000000c087229 */ /* 0x002fe40000000008 */
[----:B------:R1:W2:Y:S04]  /*05c0*/  LDS.128 R12, [R6] ;  /* 0x00000000060c7984 */ /* 0x0002a80000000c00 */
[----:B------:R-:W3:Y:S02]  /*05d0*/  F2F.F64.F32 R10, R22 ;  /* 0x00000016000a7310 */ /* 0x000ee40000201800 */
[----:B0-----:R-:W-:Y:S01]  /*05e0*/  DADD R20, R8, R20 ;  /* 0x0000000008147229 */ /* 0x001fe20000000014 */
[----:B-1----:R-:W-:-:S07]  /*05f0*/  VIADD R6, R6, 0x20 ;  /* 0x0000002006067836 */ /* 0x002fce0000000000 */
[----:B---3--:R-:W-:Y:S01]  /*0600*/  DADD R20, R20, R10 ;  /* 0x0000000014147229 */ /* 0x008fe2000000000a */
[----:B--2---:R-:W-:Y:S01]  /*0610*/  FMUL R12, R12, R19 ;  /* 0x000000130c0c7220 */ /* 0x004fe20000400000 */
[----:B------:R-:W-:Y:S01]  /*0620*/  FMUL R13, R13, R24 ;  /* 0x000000180d0d7220 */ /* 0x000fe20000400000 */
[----:B------:R-:W-:Y:S01]  /*0630*/  FMUL R23, R14, R23 ;  /* 0x000000170e177220 */ /* 0x000fe20000400000 */
[----:B------:R-:W-:Y:S01]  /*0640*/  FMUL R26, R15, R26 ;  /* 0x0000001a0f1a7220 */ /* 0x000fe20000400000 */
[----:B------:R-:W0:Y:S08]  /*0650*/  F2F.F64.F32 R8, R12 ;  /* 0x0000000c00087310 */ /* 0x000e300000201800 */
[----:B------:R-:W1:Y:S01]  /*0660*/  F2F.F64.F32 R10, R13 ;  /* 0x0000000d000a7310 */ /* 0x000e620000201800 */
[----:B0-----:R-:W-:-:S07]  /*0670*/  DADD R20, R20, R8 ;  /* 0x0000000014147229 */ /* 0x001fce0000000008 */
[----:B------:R-:W-:Y:S01]  /*0680*/  F2F.F64.F32 R14, R26 ;  /* 0x0000001a000e7310 */ /* 0x000fe20000201800 */
[----:B-1----:R-:W-:-:S07]  /*0690*/  DADD R10, R20, R10 ;  /* 0x00000000140a7229 */ /* 0x002fce000000000a */
[----:B------:R-:W0:Y:S02]  /*06a0*/  F2F.F64.F32 R8, R23 ;  /* 0x0000001700087310 */ /* 0x000e240000201800 */
[----:B0-----:R-:W-:-:S08]  /*06b0*/  DADD R8, R10, R8 ;  /* 0x000000000a087229 */ /* 0x001fd00000000008 */
[----:B------:R-:W-:Y:S01]  /*06c0*/  DADD R14, R8, R14 ;  /* 0x00000000080e7229 */ /* 0x000fe2000000000e */
[----:B------:R-:W-:Y:S10]  /*06d0*/  @P0 BRA `(.L_x_4) ;  /* 0xfffffffc00200947 */ /* 0x000ff4000383ffff */
[----:B------:R-:W-:-:S07]  /*06e0*/  MOV R17, UR8 ;  /* 0x0000000800117c02 */ /* 0x000fce0008000f00 */
.L_x_3:
[----:B------:R-:W-:-:S09]  /*06f0*/  UISETP.NE.AND UP1, UPT, UR4, URZ, UPT ;  /* 0x000000ff0400728c */ /* 0x000fd2000bf25270 */
[----:B------:R-:W-:Y:S05]  /*0700*/  BRA.U !UP1, `(.L_x_5) ;  /* 0x0000000509887547 */ /* 0x000fea000b800000 */
[----:B------:R-:W0:Y:S01]  /*0710*/  LDCU UR7, c[0x0][0x3b0] ;  /* 0x00007600ff0777ac */ /* 0x000e220008000800 */
[----:B------:R-:W-:-:S04]  /*0720*/  UIADD3 UR5, UPT, UPT, UR4, -0x1, URZ ;  /* 0xffffffff04057890 */ /* 0x000fc8000fffe0ff */
[----:B------:R-:W-:Y:S02]  /*0730*/  UISETP.GE.U32.AND UP1, UPT, UR5, 0x3, UPT ;  /* 0x000000030500788c */ /* 0x000fe4000bf26070 */
[----:B0-----:R-:W-:-:S07]  /*0740*/  ULOP3.LUT UP2, UR9, UR7, 0x3, URZ, 0xc0, !UPT ;  /* 0x0000000307097892 */ /* 0x001fce000f84c0ff */
[----:B------:R-:W-:Y:S05]  /*0750*/  BRA.U !UP1, `(.L_x_6) ;  /* 0x0000000109b47547 */ /* 0x000fea000b800000 */
[----:B------:R-:W0:Y:S01]  /*0760*/  LDCU.128 UR16, c[0x0][0x3a0] ;  /* 0x00007400ff1077ac */ /* 0x000e220008000c00 */
[----:B------:R-:W-:Y:S01]  /*0770*/  IMAD.MOV.U32 R6, RZ, RZ, R0 ;  /* 0x000000ffff067224 */ /* 0x000fe200078e0000 */
[C---:B------:R-:W-:Y:S01]  /*0780*/  IADD3 R11, PT, PT, R17.reuse, 0x1, RZ ;  /* 0x00000001110b7810 */ /* 0x040fe20007ffe0ff */
[----:B------:R-:W-:Y:S02]  /*0790*/  IMAD.MOV.U32 R7, RZ, RZ, R5 ;  /* 0x000000ffff077224 */ /* 0x000fe400078e0005 */
[C---:B------:R-:W-:Y:S02]  /*07a0*/  VIADD R23, R17.reuse, 0x2 ;  /* 0x0000000211177836 */ /* 0x040fe40000000000 */
[----:B0-----:R-:W-:-:S04]  /*07b0*/  IMAD.WIDE.U32 R8, R17, UR18, R6 ;  /* 0x0000001211087c25 */ /* 0x001fc8000f8e0006 */
[----:B------:R-:W-:Y:S01]  /*07c0*/  IMAD R9, R17, UR19, R9 ;  /* 0x0000001311097c24 */ /* 0x000fe2000f8e0209 */
[----:B------:R-:W-:Y:S01]  /*07d0*/  LEA R20, P0, R8, UR16, 0x2 ;  /* 0x0000001008147c11 */ /* 0x000fe2000f8010ff */
[----:B------:R-:W-:-:S03]  /*07e0*/  IMAD.WIDE.U32 R12, R11, UR18, R6 ;  /* 0x000000120b0c7c25 */ /* 0x000fc6000f8e0006 */
[----:B------:R-:W-:Y:S01]  /*07f0*/  LEA.HI.X R21, R8, UR17, R9, 0x2, P0 ;  /* 0x0000001108157c11 */ /* 0x000fe200080f1409 */
[----:B------:R-:W-:Y:S01]  /*0800*/  IMAD R9, R11, UR19, R13 ;  /* 0x000000130b097c24 */ /* 0x000fe2000f8e020d */
[C---:B------:R-:W-:Y:S01]  /*0810*/  LEA R8, P0, R12.reuse, UR16, 0x2 ;  /* 0x000000100c087c11 */ /* 0x040fe2000f8010ff */
[C---:B------:R-:W-:Y:S02]  /*0820*/  IMAD.WIDE.U32 R10, R23.reuse, UR18, R6 ;  /* 0x00000012170a7c25 */ /* 0x040fe4000f8e0006 */
[----:B------:R0:W2:Y:S01]  /*0830*/  LDG.E R19, desc[UR10][R20.64] ;  /* 0x0000000a14137981 */ /* 0x0000a2000c1e1900 */
[----:B------:R-:W-:Y:S01]  /*0840*/  LEA.HI.X R9, R12, UR17, R9, 0x2, P0 ;  /* 0x000000110c097c11 */ /* 0x000fe200080f1409 */
[----:B------:R-:W-:Y:S01]  /*0850*/  IMAD R23, R23, UR19, R11 ;  /* 0x0000001317177c24 */ /* 0x000fe2000f8e020b */
[----:B------:R-:W-:Y:S02]  /*0860*/  IADD3 R25, PT, PT, R17, 0x3, RZ ;  /* 0x0000000311197810 */ /* 0x000fe40007ffe0ff */
[C---:B------:R-:W-:Y:S01]  /*0870*/  LEA R12, P0, R10.reuse, UR16, 0x2 ;  /* 0x000000100a0c7c11 */ /* 0x040fe2000f8010ff */
[----:B------:R1:W3:Y:S02]  /*0880*/  LDG.E R16, desc[UR10][R8.64] ;  /* 0x0000000a08107981 */ /* 0x0002e4000c1e1900 */
[----:B------:R-:W-:Y:S01]  /*0890*/  IMAD.WIDE.U32 R6, R25, UR18, R6 ;  /* 0x0000001219067c25 */ /* 0x000fe2000f8e0006 */
[----:B------:R-:W-:-:S03]  /*08a0*/  LEA.HI.X R13, R10, UR17, R23, 0x2, P0 ;  /* 0x000000110a0d7c11 */ /* 0x000fc600080f1417 */
[----:B------:R-:W-:Y:S01]  /*08b0*/  IMAD R25, R25, UR19, R7 ;  /* 0x0000001319197c24 */ /* 0x000fe2000f8e0207 */
[C---:B------:R-:W-:Y:S02]  /*08c0*/  LEA R22, P0, R6.reuse, UR16, 0x2 ;  /* 0x0000001006167c11 */ /* 0x040fe4000f8010ff */
[----:B------:R-:W4:Y:S02]  /*08d0*/  LDG.E R13, desc[UR10][R12.64] ;  /* 0x0000000a0c0d7981 */ /* 0x000f24000c1e1900 */
[----:B------:R-:W-:-:S05]  /*08e0*/  LEA.HI.X R23, R6, UR17, R25, 0x2, P0 ;  /* 0x0000001106177c11 */ /* 0x000fca00080f1419 */
[----:B------:R-:W5:Y:S01]  /*08f0*/  LDG.E R22, desc[UR10][R22.64] ;  /* 0x0000000a16167981 */ /* 0x000f62000c1e1900 */
[----:B------:R-:W0:Y:S01]  /*0900*/  S2UR UR6, SR_CgaCtaId ;  /* 0x00000000000679c3 */ /* 0x000e220000008800 */
[----:B------:R-:W-:Y:S02]  /*0910*/  UMOV UR5, 0x400 ;  /* 0x0000040000057882 */ /* 0x000fe40000000000 */
[----:B0-----:R-:W-:-:S06]  /*0920*/  ULEA UR5, UR6, UR5, 0x18 ;  /* 0x0000000506057291 */ /* 0x001fcc000f8ec0ff */
[C---:B------:R-:W-:Y:S01]  /*0930*/  LEA R20, R17.reuse, UR5, 0x2 ;  /* 0x0000000511147c11 */ /* 0x040fe2000f8e10ff */
[----:B------:R-:W-:-:S04]  /*0940*/  VIADD R17, R17, 0x4 ;  /* 0x0000000411117836 */ /* 0x000fc80000000000 */
[----:B-1----:R-:W2:Y:S04]  /*0950*/  LDS.64 R8, [R20] ;  /* 0x0000000014087984 */ /* 0x002ea80000000a00 */
[----:B------:R-:W4:Y:S01]  /*0960*/  LDS.64 R6, [R20+0x8] ;  /* 0x0000080014067984 */ /* 0x000f220000000a00 */
        /* <DEDUP_REMOVED lines=8> */
[----:B-1----:R-:W-:-:S06]  /*09f0*/  DADD R8, R14, R8 ;  /* 0x000000000e087229 */ /* 0x002fcc0000000008 */
[----:B------:R-:W1:Y:S02]  /*0a00*/  F2F.F64.F32 R14, R7 ;  /* 0x00000007000e7310 */ /* 0x000e640000201800 */
[----:B0-----:R-:W-:-:S08]  /*0a10*/  DADD R8, R8, R10 ;  /* 0x0000000008087229 */ /* 0x001fd0000000000a */
[----:B-1----:R-:W-:-:S11]  /*0a20*/  DADD R14, R8, R14 ;  /* 0x00000000080e7229 */ /* 0x002fd6000000000e */
.L_x_6:
[----:B------:R-:W-:Y:S05]  /*0a30*/  BRA.U !UP2, `(.L_x_5) ;  /* 0x000000010abc7547 */ /* 0x000fea000b800000 */
[----:B------:R-:W-:Y:S02]  /*0a40*/  UISETP.NE.AND UP1, UPT, UR9, 0x1, UPT ;  /* 0x000000010900788c */ /* 0x000fe4000bf25270 */
[----:B------:R-:W-:-:S04]  /*0a50*/  ULOP3.LUT UR5, UR7, 0x1, URZ, 0xc0, !UPT ;  /* 0x0000000107057892 */ /* 0x000fc8000f8ec0ff */
[----:B------:R-:W-:-:S03]  /*0a60*/  UISETP.NE.U32.AND UP2, UPT, UR5, 0x1, UPT ;  /* 0x000000010500788c */ /* 0x000fc6000bf45070 */
[----:B------:R-:W-:Y:S08]  /*0a70*/  BRA.U !UP1, `(.L_x_7) ;  /* 0x0000000109687547 */ /* 0x000ff0000b800000 */
[----:B------:R-:W0:Y:S01]  /*0a80*/  LDCU.128 UR16, c[0x0][0x3a0] ;  /* 0x00007400ff1077ac */ /* 0x000e220008000c00 */
[----:B------:R-:W-:Y:S01]  /*0a90*/  MOV R8, R0 ;  /* 0x0000000000087202 */ /* 0x000fe20000000f00 */
[----:B------:R-:W-:Y:S01]  /*0aa0*/  IMAD.MOV.U32 R9, RZ, RZ, R5 ;  /* 0x000000ffff097224 */ /* 0x000fe200078e0005 */
[----:B------:R-:W-:-:S03]  /*0ab0*/  IADD3 R13, PT, PT, R17, 0x1, RZ ;  /* 0x00000001110d7810 */ /* 0x000fc60007ffe0ff */
[----:B0-----:R-:W-:-:S04]  /*0ac0*/  IMAD.WIDE.U32 R10, R17, UR18, R8 ;  /* 0x00000012110a7c25 */ /* 0x001fc8000f8e0008 */
[----:B------:R-:W-:Y:S01]  /*0ad0*/  IMAD R7, R17, UR19, R11 ;  /* 0x0000001311077c24 */ /* 0x000fe2000f8e020b */
[----:B------:R-:W-:Y:S01]  /*0ae0*/  LEA R6, P0, R10, UR16, 0x2 ;  /* 0x000000100a067c11 */ /* 0x000fe2000f8010ff */
[----:B------:R-:W-:-:S03]  /*0af0*/  IMAD.WIDE.U32 R8, R13, UR18, R8 ;  /* 0x000000120d087c25 */ /* 0x000fc6000f8e0008 */
[----:B------:R-:W-:Y:S01]  /*0b00*/  LEA.HI.X R7, R10, UR17, R7, 0x2, P0 ;  /* 0x000000110a077c11 */ /* 0x000fe200080f1407 */
[----:B------:R-:W-:Y:S01]  /*0b10*/  IMAD R13, R13, UR19, R9 ;  /* 0x000000130d0d7c24 */ /* 0x000fe2000f8e0209 */
[----:B------:R-:W-:-:S04]  /*0b20*/  LEA R10, P0, R8, UR16, 0x2 ;  /* 0x00000010080a7c11 */ /* 0x000fc8000f8010ff */
[----:B------:R-:W2:Y:S01]  /*0b30*/  LDG.E R7, desc[UR10][R6.64] ;  /* 0x0000000a06077981 */ /* 0x000ea2000c1e1900 */
[----:B------:R-:W-:-:S05]  /*0b40*/  LEA.HI.X R11, R8, UR17, R13, 0x2, P0 ;  /* 0x00000011080b7c11 */ /* 0x000fca00080f140d */
[----:B------:R-:W3:Y:S01]  /*0b50*/  LDG.E R10, desc[UR10][R10.64] ;  /* 0x0000000a0a0a7981 */ /* 0x000ee2000c1e1900 */
[----:B------:R-:W0:Y:S01]  /*0b60*/  S2UR UR6, SR_CgaCtaId ;  /* 0x00000000000679c3 */ /* 0x000e220000008800 */
[----:B------:R-:W-:Y:S02]  /*0b70*/  UMOV UR5, 0x400 ;  /* 0x0000040000057882 */ /* 0x000fe40000000000 */
[----:B0-----:R-:W-:-:S06]  /*0b80*/  ULEA UR5, UR6, UR5, 0x18 ;  /* 0x0000000506057291 */ /* 0x001fcc000f8ec0ff */
[C---:B------:R-:W-:Y:S01]  /*0b90*/  LEA R12, R17.reuse, UR5, 0x2 ;  /* 0x00000005110c7c11 */ /* 0x040fe2000f8e10ff */
[----:B------:R-:W-:-:S05]  /*0ba0*/  VIADD R17, R17, 0x2 ;  /* 0x0000000211117836 */ /* 0x000fca0000000000 */
[----:B------:R-:W2:Y:S02]  /*0bb0*/  LDS.64 R12, [R12] ;  /* 0x000000000c0c7984 */ /* 0x000ea40000000a00 */
[----:B--2---:R-:W-:-:S04]  /*0bc0*/  FMUL R16, R12, R7 ;  /* 0x000000070c107220 */ /* 0x004fc80000400000 */
[----:B------:R-:W0:Y:S01]  /*0bd0*/  F2F.F64.F32 R8, R16 ;  /* 0x0000001000087310 */ /* 0x000e220000201800 */
[----:B---3--:R-:W-:-:S07]  /*0be0*/  FMUL R13, R10, R13 ;  /* 0x0000000d0a0d7220 */ /* 0x008fce0000400000 */
[----:B------:R-:W1:Y:S01]  /*0bf0*/  F2F.F64.F32 R6, R13 ;  /* 0x0000000d00067310 */ /* 0x000e620000201800 */
[----:B0-----:R-:W-:-:S08]  /*0c00*/  DADD R8, R14, R8 ;  /* 0x000000000e087229 */ /* 0x001fd00000000008 */
[----:B-1----:R-:W-:-:S11]  /*0c10*/  DADD R14, R8, R6 ;  /* 0x00000000080e7229 */ /* 0x002fd60000000006 */
.L_x_7:
[----:B------:R-:W-:Y:S05]  /*0c20*/  BRA.U UP2, `(.L_x_5) ;  /* 0x0000000102407547 */ /* 0x000fea000b800000 */
[----:B------:R-:W0:Y:S01]  /*0c30*/  LDCU.128 UR16, c[0x0][0x3a0] ;  /* 0x00007400ff1077ac */ /* 0x000e220008000c00 */
[----:B------:R-:W-:Y:S01]  /*0c40*/  MOV R6, R0 ;  /* 0x0000000000067202 */ /* 0x000fe20000000f00 */
[----:B------:R-:W-:-:S04]  /*0c50*/  IMAD.MOV.U32 R7, RZ, RZ, R5 ;  /* 0x000000ffff077224 */ /* 0x000fc800078e0005 */
[----:B0-----:R-:W-:-:S04]  /*0c60*/  IMAD.WIDE.U32 R6, R17, UR18, R6 ;  /* 0x0000001211067c25 */ /* 0x001fc8000f8e0006 */
[----:B------:R-:W-:Y:S01]  /*0c70*/  IMAD R7, R17, UR19, R7 ;  /* 0x0000001311077c24 */ /* 0x000fe2000f8e0207 */
[----:B------:R-:W-:-:S04]  /*0c80*/  LEA R8, P0, R6, UR16, 0x2 ;  /* 0x0000001006087c11 */ /* 0x000fc8000f8010ff */
[----:B------:R-:W-:-:S05]  /*0c90*/  LEA.HI.X R9, R6, UR17, R7, 0x2, P0 ;  /* 0x0000001106097c11 */ /* 0x000fca00080f1407 */
[----:B------:R-:W2:Y:S01]  /*0ca0*/  LDG.E R8, desc[UR10][R8.64] ;  /* 0x0000000a08087981 */ /* 0x000ea2000c1e1900 */
[----:B------:R-:W0:Y:S01]  /*0cb0*/  S2UR UR6, SR_CgaCtaId ;  /* 0x00000000000679c3 */ /* 0x000e220000008800 */
[----:B------:R-:W-:Y:S02]  /*0cc0*/  UMOV UR5, 0x400 ;  /* 0x0000040000057882 */ /* 0x000fe40000000000 */
[----:B0-----:R-:W-:-:S06]  /*0cd0*/  ULEA UR5, UR6, UR5, 0x18 ;  /* 0x0000000506057291 */ /* 0x001fcc000f8ec0ff */
[----:B------:R-:W-:-:S06]  /*0ce0*/  LEA R17, R17, UR5, 0x2 ;  /* 0x0000000511117c11 */ /* 0x000fcc000f8e10ff */
[----:B------:R-:W2:Y:S02]  /*0cf0*/  LDS R17, [R17] ;  /* 0x0000000011117984 */ /* 0x000ea40000000800 */
[----:B--2---:R-:W-:-:S06]  /*0d00*/  FMUL R6, R17, R8 ;  /* 0x0000000811067220 */ /* 0x004fcc0000400000 */
[----:B------:R-:W0:Y:S02]  /*0d10*/  F2F.F64.F32 R6, R6 ;  /* 0x0000000600067310 */ /* 0x000e240000201800 */
[----:B0-----:R-:W-:-:S11]  /*0d20*/  DADD R14, R14, R6 ;  /* 0x000000000e0e7229 */ /* 0x001fd60000000006 */
.L_x_5:
[----:B------:R-:W0:Y:S01]  /*0d30*/  LDC.64 R8, c[0x0][0x388] ;  /* 0x0000e200ff087b82 */ /* 0x000e220000000a00 */
[----:B------:R-:W-:Y:S01]  /*0d40*/  MOV R6, R0 ;  /* 0x0000000000067202 */ /* 0x000fe20000000f00 */
[----:B------:R-:W-:Y:S01]  /*0d50*/  IMAD.MOV.U32 R7, RZ, RZ, R5 ;  /* 0x000000ffff077224 */ /* 0x000fe200078e0005 */
[----:B------:R-:W1:Y:S01]  /*0d60*/  LDCU UR5, c[0x0][0x360] ;  /* 0x00006c00ff0577ac */ /* 0x000e620008000800 */
[----:B------:R-:W2:Y:S01]  /*0d70*/  F2F.F32.F64 R15, R14 ;  /* 0x0000000e000f7310 */ /* 0x000ea20000301000 */
[----:B------:R-:W3:Y:S03]  /*0d80*/  LDCU UR6, c[0x0][0x3b0] ;  /* 0x00007600ff0677ac */ /* 0x000ee60008000800 */
[----:B------:R-:W4:Y:S01]  /*0d90*/  LDC.64 R10, c[0x0][0x380] ;  /* 0x0000e000ff0a7b82 */ /* 0x000f220000000a00 */
[----:B-1----:R-:W-:Y:S01]  /*0da0*/  IADD3 R0, PT, PT, R0, UR5, RZ ;  /* 0x0000000500007c10 */ /* 0x002fe2000fffe0ff */
[----:B0-----:R-:W-:-:S04]  /*0db0*/  IMAD.WIDE.U32 R6, R8, UR12, R6 ;  /* 0x0000000c08067c25 */ /* 0x001fc8000f8e0006 */
[----:B------:R-:W-:Y:S01]  /*0dc0*/  IMAD R5, R9, UR12, R7 ;  /* 0x0000000c09057c24 */ /* 0x000fe2000f8e0207 */
[----:B----4-:R-:W-:-:S04]  /*0dd0*/  LEA R8, P0, R6, R10, 0x2 ;  /* 0x0000000a06087211 */ /* 0x010fc800078010ff */
[----:B------:R-:W-:Y:S02]  /*0de0*/  LEA.HI.X R9, R6, R11, R5, 0x2, P0 ;  /* 0x0000000b06097211 */ /* 0x000fe400000f1405 */
[----:B---3--:R-:W-:-:S03]  /*0df0*/  ISETP.GE.AND P0, PT, R0, UR6, PT ;  /* 0x0000000600007c0c */ /* 0x008fc6000bf06270 */
[----:B--2---:R0:W-:Y:S10]  /*0e00*/  STG.E desc[UR10][R8.64], R15 ;  /* 0x0000000f08007986 */ /* 0x0041f4000c10190a */
[----:B------:R-:W-:Y:S05]  /*0e10*/  @!P0 BRA `(.L_x_8) ;  /* 0xfffffff400188947 */ /* 0x000fea000383ffff */
[----:B------:R-:W-:Y:S05]  /*0e20*/  EXIT ;  /* 0x000000000000794d */ /* 0x000fea0003800000 */
.L_x_9:
[----:B------:R-:W-:-:S00]  /*0e30*/  BRA `(.L_x_9) ;  /* 0xfffffffc00fc7947 */ /* 0x000fc0000383ffff */
[----:B------:R-:W-:-:S00]  /*0e40*/  NOP ;  /* 0x0000000000007918 */ /* 0x000fc00000000000 */
        /* <DEDUP_REMOVED lines=11> */
.L_x_10:


//--------------------- .nv.shared._Z7mat_mulPfmPKfmS1_mi --------------------------
	.section	.nv.shared._Z7mat_mulPfmPKfmS1_mi,"aw",@nobits
	.sectionflags	@""
	.align	16
	.zero		1024


//--------------------- .nv.shared.reserved.0     --------------------------
	.section	.nv.shared.reserved.0,"aw",@nobits
	.weak		__nv_reservedSMEM_offset_0_alias
	.size		__nv_reservedSMEM_offset_0_alias, 0, 64
	.other		__nv_reservedSMEM_offset_0_alias,@"STO_CUDA_RESERVED_SHARED STV_DEFAULT"
__nv_reservedSMEM_offset_0_alias:
	.zero		0
	.zero		64


//--------------------- .nv.constant0._Z7mat_mulPfmPKfmS1_mi --------------------------
	.section	.nv.constant0._Z7mat_mulPfmPKfmS1_mi,"a",@progbits
	.sectionflags	@""
	.align	4
.nv.constant0._Z7mat_mulPfmPKfmS1_mi:
	.zero		948


//--------------------- SYMBOLS --------------------------

	.type		.nv.reservedSmem.offset0,@object
	.size		.nv.reservedSmem.offset0,0x4
	.type		.nv.reservedSmem.cap,@object
	.size		.nv.reservedSmem.cap,0x4
